	.headerflags	@"EF_CUDA_TEXMODE_UNIFIED EF_CUDA_64BIT_ADDRESS EF_CUDA_ACCELERATORS EF_CUDA_SM90 EF_CUDA_VIRTUAL_SM(EF_CUDA_SM90)"
	.elftype	@"ET_EXEC"


//--------------------- .nv.info                  --------------------------
	.section	.nv.info,"",@"SHT_CUDA_INFO"
	.align	4


	//----- nvinfo : EIATTR_REGCOUNT
	.align		4
        /*0000*/ 	.byte	0x04, 0x2f
        /*0002*/ 	.short	(.L_2 - .L_1)
	.align		4
.L_1:
        /*0004*/ 	.word	index@(triton_poi_fused_add_mean_mul_pow_rsqrt_0)
        /*0008*/ 	.word	0x00000017


	//----- nvinfo : EIATTR_MIN_STACK_SIZE
	.align		4
.L_2:
        /*000c*/ 	.byte	0x04, 0x12
        /*000e*/ 	.short	(.L_4 - .L_3)
	.align		4
.L_3:
        /*0010*/ 	.word	index@(triton_poi_fused_add_mean_mul_pow_rsqrt_0)
        /*0014*/ 	.word	0x00000000


	//----- nvinfo : EIATTR_FRAME_SIZE
	.align		4
.L_4:
        /*0018*/ 	.byte	0x04, 0x11
        /*001a*/ 	.short	(.L_6 - .L_5)
	.align		4
.L_5:
        /*001c*/ 	.word	index@(triton_poi_fused_add_mean_mul_pow_rsqrt_0)
        /*0020*/ 	.word	0x00000000


	//----- nvinfo : EIATTR_MIN_STACK_SIZE
	.align		4
.L_6:
        /*0024*/ 	.byte	0x04, 0x12
        /*0026*/ 	.short	(.L_8 - .L_7)
	.align		4
.L_7:
        /*0028*/ 	.word	index@(triton_poi_fused_add_mean_mul_pow_rsqrt_0)
        /*002c*/ 	.word	0x00000000
.L_8:


//--------------------- .nv.info.triton_poi_fused_add_mean_mul_pow_rsqrt_0 --------------------------
	.section	.nv.info.triton_poi_fused_add_mean_mul_pow_rsqrt_0,"",@"SHT_CUDA_INFO"
	.sectionflags	@""
	.align	4


	//----- nvinfo : EIATTR_CUDA_API_VERSION
	.align		4
        /*0000*/ 	.byte	0x04, 0x37
        /*0002*/ 	.short	(.L_10 - .L_9)
.L_9:
        /*0004*/ 	.word	0x0000007c


	//----- nvinfo : EIATTR_KPARAM_INFO
	.align		4
.L_10:
        /*0008*/ 	.byte	0x04, 0x17
        /*000a*/ 	.short	(.L_12 - .L_11)
.L_11:
        /*000c*/ 	.word	0x00000000
        /*0010*/ 	.short	0x0003
        /*0012*/ 	.short	0x0018
        /*0014*/ 	.byte	0x00, 0xf0, 0x11, 0x00


	//----- nvinfo : EIATTR_KPARAM_INFO
	.align		4
.L_12:
        /*0018*/ 	.byte	0x04, 0x17
        /*001a*/ 	.short	(.L_14 - .L_13)
.L_13:
        /*001c*/ 	.word	0x00000000
        /*0020*/ 	.short	0x0002
        /*0022*/ 	.short	0x0010
        /*0024*/ 	.byte	0x00, 0xf4, 0x21, 0x00


	//----- nvinfo : EIATTR_KPARAM_INFO
	.align		4
.L_14:
        /*0028*/ 	.byte	0x04, 0x17
        /*002a*/ 	.short	(.L_16 - .L_15)
.L_15:
        /*002c*/ 	.word	0x00000000
        /*0030*/ 	.short	0x0001
        /*0032*/ 	.short	0x0008
        /*0034*/ 	.byte	0x00, 0xf4, 0x21, 0x00


	//----- nvinfo : EIATTR_KPARAM_INFO
	.align		4
.L_16:
        /*0038*/ 	.byte	0x04, 0x17
        /*003a*/ 	.short	(.L_18 - .L_17)
.L_17:
        /*003c*/ 	.word	0x00000000
        /*0040*/ 	.short	0x0000
        /*0042*/ 	.short	0x0000
        /*0044*/ 	.byte	0x00, 0xf4, 0x21, 0x00


	//----- nvinfo : EIATTR_SPARSE_MMA_MASK
	.align		4
.L_18:
        /*0048*/ 	.byte	0x03, 0x50
        /*004a*/ 	.short	0x0000


	//----- nvinfo : EIATTR_MAXREG_COUNT
	.align		4
        /*004c*/ 	.byte	0x03, 0x1b
        /*004e*/ 	.short	0x00ff


	//----- nvinfo : EIATTR_EXIT_INSTR_OFFSETS
	.align		4
        /*0050*/ 	.byte	0x04, 0x1c
        /*0052*/ 	.short	(.L_20 - .L_19)


	//   ....[0]....
.L_19:
        /*0054*/ 	.word	0x00000350


	//   ....[1]....
        /*0058*/ 	.word	0x00000370


	//----- nvinfo : EIATTR_REQNTID
	.align		4
.L_20:
        /*005c*/ 	.byte	0x04, 0x10
        /*005e*/ 	.short	(.L_22 - .L_21)
.L_21:
        /*0060*/ 	.word	0x00000020
        /*0064*/ 	.word	0x00000001
        /*0068*/ 	.word	0x00000001


	//----- nvinfo : EIATTR_CBANK_PARAM_SIZE
	.align		4
.L_22:
        /*006c*/ 	.byte	0x03, 0x19
        /*006e*/ 	.short	0x001c


	//----- nvinfo : EIATTR_PARAM_CBANK
	.align		4
        /*0070*/ 	.byte	0x04, 0x0a
        /*0072*/ 	.short	(.L_24 - .L_23)
	.align		4
.L_23:
        /*0074*/ 	.word	index@(.nv.constant0.triton_poi_fused_add_mean_mul_pow_rsqrt_0)
        /*0078*/ 	.short	0x0210
        /*007a*/ 	.short	0x001c


	//----- nvinfo : EIATTR_SW_WAR
	.align		4
.L_24:
        /*007c*/ 	.byte	0x04, 0x36
        /*007e*/ 	.short	(.L_26 - .L_25)
.L_25:
        /*0080*/ 	.word	0x00000008
.L_26:


//--------------------- .nv.callgraph             --------------------------
	.section	.nv.callgraph,"",@"SHT_CUDA_CALLGRAPH"
	.align	4
	.sectionentsize	8
	.align		4
        /*0000*/ 	.word	0x00000000
	.align		4
        /*0004*/ 	.word	0xffffffff
	.align		4
        /*0008*/ 	.word	0x00000000
	.align		4
        /*000c*/ 	.word	0xfffffffe
	.align		4
        /*0010*/ 	.word	0x00000000
	.align		4
        /*0014*/ 	.word	0xfffffffd
	.align		4
        /*0018*/ 	.word	0x00000000
	.align		4
        /*001c*/ 	.word	0xfffffffc


//--------------------- .nv.constant4             --------------------------
	.section	.nv.constant4,"a",@progbits
	.align	8
	.align		8
.nv.constant4:
        /*0000*/ 	.dword	_$_str


//--------------------- .text.triton_poi_fused_add_mean_mul_pow_rsqrt_0 --------------------------
	.section	.text.triton_poi_fused_add_mean_mul_pow_rsqrt_0,"ax",@progbits
	.align	128
        .global         triton_poi_fused_add_mean_mul_pow_rsqrt_0
        .type           triton_poi_fused_add_mean_mul_pow_rsqrt_0,@function
        .size           triton_poi_fused_add_mean_mul_pow_rsqrt_0,(.L_x_1 - triton_poi_fused_add_mean_mul_pow_rsqrt_0)
        .other          triton_poi_fused_add_mean_mul_pow_rsqrt_0,@"STO_CUDA_ENTRY STV_DEFAULT"
triton_poi_fused_add_mean_mul_pow_rsqrt_0:
.text.triton_poi_fused_add_mean_mul_pow_rsqrt_0:
[----:B------:R-:W0:Y:S01]  /*0000*/  LDC R1, c[0x0][0x28] ;  /* 0x00000a00ff017b82 */ /* 0x000e220000000800 */
[----:B------:R-:W1:Y:S07]  /*0010*/  S2R R0, SR_TID.X ;  /* 0x0000000000007919 */ /* 0x000e6e0000002100 */
[----:B------:R-:W2:Y:S01]  /*0020*/  LDC.64 R6, c[0x0][0x218] ;  /* 0x00008600ff067b82 */ /* 0x000ea20000000a00 */
[----:B------:R-:W-:Y:S01]  /*0030*/  CS2R R14, SRZ ;  /* 0x00000000000e7805 */ /* 0x000fe2000001ff00 */
[----:B------:R-:W-:Y:S01]  /*0040*/  HFMA2.MMA R10, -RZ, RZ, 0, 0 ;  /* 0x00000000ff0a7435 */ /* 0x000fe200000001ff */
[----:B------:R-:W3:Y:S01]  /*0050*/  S2R R11, SR_CTAID.X ;  /* 0x00000000000b7919 */ /* 0x000ee20000002500 */
[----:B------:R-:W-:Y:S01]  /*0060*/  CS2R R16, SRZ ;  /* 0x0000000000107805 */ /* 0x000fe2000001ff00 */
[----:B------:R-:W-:Y:S01]  /*0070*/  ULDC.64 UR4, c[0x0][0x208] ;  /* 0x0000820000047ab9 */ /* 0x000fe20000000a00 */
[----:B------:R-:W-:-:S02]  /*0080*/  CS2R R18, SRZ ;  /* 0x0000000000127805 */ /* 0x000fc4000001ff00 */
[----:B------:R-:W-:Y:S01]  /*0090*/  MOV R20, RZ ;  /* 0x000000ff00147202 */ /* 0x000fe20000000f00 */
[----:B------:R-:W4:Y:S01]  /*00a0*/  LDC.64 R4, c[0x0][0x210] ;  /* 0x00008400ff047b82 */ /* 0x000f220000000a00 */
[----:B-1----:R-:W-:-:S04]  /*00b0*/  SHF.L.U32 R0, R0, 0x1, RZ ;  /* 0x0000000100007819 */ /* 0x002fc800000006ff */
[----:B------:R-:W-:-:S04]  /*00c0*/  LOP3.LUT R0, R0, 0x3e, RZ, 0xc0, !PT ;  /* 0x0000003e00007812 */ /* 0x000fc800078ec0ff */
[----:B---3--:R-:W-:-:S04]  /*00d0*/  LEA R11, R11, R0, 0x6 ;  /* 0x000000000b0b7211 */ /* 0x008fc800078e30ff */
[----:B------:R-:W-:Y:S02]  /*00e0*/  SHF.R.S32.HI R0, RZ, 0x1f, R11 ;  /* 0x0000001fff007819 */ /* 0x000fe4000001140b */
[----:B------:R-:W-:Y:S02]  /*00f0*/  ISETP.GE.AND P0, PT, R11, 0x40, PT ;  /* 0x000000400b00780c */ /* 0x000fe40003f06270 */
[----:B------:R-:W-:-:S04]  /*0100*/  LEA.HI R0, R0, R11, RZ, 0x2 ;  /* 0x0000000b00007211 */ /* 0x000fc800078f10ff */
[----:B------:R-:W-:-:S05]  /*0110*/  LOP3.LUT R0, R0, 0xfffffffc, RZ, 0xc0, !PT ;  /* 0xfffffffc00007812 */ /* 0x000fca00078ec0ff */
[----:B--2---:R-:W-:-:S05]  /*0120*/  IMAD.WIDE R8, R0, 0x4, R6 ;  /* 0x0000000400087825 */ /* 0x004fca00078e0206 */
[----:B------:R-:W2:Y:S04]  /*0130*/  @!P0 LDG.E.EL R15, desc[UR4][R8.64+0x4] ;  /* 0x00000404080f8981 */ /* 0x000ea8000c2e1900 */
[----:B------:R-:W3:Y:S04]  /*0140*/  @!P0 LDG.E.EL R16, desc[UR4][R8.64+0x4] ;  /* 0x0000040408108981 */ /* 0x000ee8000c2e1900 */
[----:B------:R-:W5:Y:S04]  /*0150*/  @!P0 LDG.E.EL R10, desc[UR4][R8.64] ;  /* 0x00000004080a8981 */ /* 0x000f68000c2e1900 */
[----:B------:R-:W5:Y:S04]  /*0160*/  @!P0 LDG.E.EL R14, desc[UR4][R8.64] ;  /* 0x00000004080e8981 */ /* 0x000f68000c2e1900 */
[----:B------:R-:W5:Y:S04]  /*0170*/  @!P0 LDG.E.EL R17, desc[UR4][R8.64+0x8] ;  /* 0x0000080408118981 */ /* 0x000f68000c2e1900 */
[----:B------:R-:W5:Y:S04]  /*0180*/  @!P0 LDG.E.EL R18, desc[UR4][R8.64+0x8] ;  /* 0x0000080408128981 */ /* 0x000f68000c2e1900 */
[----:B------:R-:W5:Y:S04]  /*0190*/  @!P0 LDG.E.EL R19, desc[UR4][R8.64+0xc] ;  /* 0x00000c0408138981 */ /* 0x000f68000c2e1900 */
[----:B------:R-:W5:Y:S01]  /*01a0*/  @!P0 LDG.E.EL R20, desc[UR4][R8.64+0xc] ;  /* 0x00000c0408148981 */ /* 0x000f62000c2e1900 */
[----:B------:R-:W-:-:S02]  /*01b0*/  IADD3 R13, R11, -R0, RZ ;  /* 0x800000000b0d7210 */ /* 0x000fc40007ffe0ff */
[----:B------:R-:W-:Y:S01]  /*01c0*/  CS2R R2, SRZ ;  /* 0x0000000000027805 */ /* 0x000fe2000001ff00 */
[----:B------:R-:W-:-:S04]  /*01d0*/  IMAD.WIDE R6, R11, 0x4, R6 ;  /* 0x000000040b067825 */ /* 0x000fc800078e0206 */
[----:B----4-:R-:W-:Y:S01]  /*01e0*/  IMAD.WIDE R4, R13, 0x4, R4 ;  /* 0x000000040d047825 */ /* 0x010fe200078e0204 */
[----:B------:R-:W-:Y:S01]  /*01f0*/  CS2R R12, SRZ ;  /* 0x00000000000c7805 */ /* 0x000fe2000001ff00 */
[----:B------:R-:W4:Y:S05]  /*0200*/  @!P0 LDG.E.64 R2, desc[UR4][R6.64] ;  /* 0x0000000406028981 */ /* 0x000f2a000c1e1b00 */
[----:B------:R1:W4:Y:S01]  /*0210*/  @!P0 LDG.E.EL.64 R12, desc[UR4][R4.64] ;  /* 0x00000004040c8981 */ /* 0x000322000c2e1b00 */
[----:B------:R-:W-:Y:S01]  /*0220*/  HFMA2.MMA R0, -RZ, RZ, 1.625, 0 ;  /* 0x3e800000ff007435 */ /* 0x000fe200000001ff */
[----:B01----:R-:W0:Y:S01]  /*0230*/  LDC.64 R4, c[0x0][0x220] ;  /* 0x00008800ff047b82 */ /* 0x003e220000000a00 */
[----:B--2---:R-:W-:Y:S01]  /*0240*/  FMUL R15, R15, R15 ;  /* 0x0000000f0f0f7220 */ /* 0x004fe20000400000 */
[----:B---3--:R-:W-:-:S03]  /*0250*/  FMUL R9, R16, R16 ;  /* 0x0000001010097220 */ /* 0x008fc60000400000 */
[----:B-----5:R-:W-:Y:S01]  /*0260*/  FFMA R10, R10, R10, R15 ;  /* 0x0000000a0a0a7223 */ /* 0x020fe2000000000f */
[----:B------:R-:W-:-:S03]  /*0270*/  FFMA R9, R14, R14, R9 ;  /* 0x0000000e0e097223 */ /* 0x000fc60000000009 */
[----:B------:R-:W-:Y:S01]  /*0280*/  FFMA R10, R17, R17, R10 ;  /* 0x00000011110a7223 */ /* 0x000fe2000000000a */
[----:B------:R-:W-:-:S03]  /*0290*/  FFMA R9, R18, R18, R9 ;  /* 0x0000001212097223 */ /* 0x000fc60000000009 */
[----:B------:R-:W-:Y:S01]  /*02a0*/  FFMA R10, R19, R19, R10 ;  /* 0x00000013130a7223 */ /* 0x000fe2000000000a */
[----:B------:R-:W-:-:S03]  /*02b0*/  FFMA R9, R20, R20, R9 ;  /* 0x0000001414097223 */ /* 0x000fc60000000009 */
[-C--:B------:R-:W-:Y:S01]  /*02c0*/  FFMA R10, R10, R0.reuse, 1 ;  /* 0x3f8000000a0a7423 */ /* 0x080fe20000000000 */
[----:B------:R-:W-:-:S03]  /*02d0*/  FFMA R9, R9, R0, 1 ;  /* 0x3f80000009097423 */ /* 0x000fc60000000000 */
[----:B------:R-:W4:Y:S08]  /*02e0*/  MUFU.RSQ R7, R10 ;  /* 0x0000000a00077308 */ /* 0x000f300000001400 */
[----:B------:R-:W1:Y:S01]  /*02f0*/  MUFU.RSQ R0, R9 ;  /* 0x0000000900007308 */ /* 0x000e620000001400 */
[----:B----4-:R-:W-:-:S04]  /*0300*/  FMUL R7, R7, R2 ;  /* 0x0000000207077220 */ /* 0x010fc80000400000 */
[----:B------:R-:W-:Y:S01]  /*0310*/  FMUL R12, R7, R12 ;  /* 0x0000000c070c7220 */ /* 0x000fe20000400000 */
[----:B-1----:R-:W-:Y:S01]  /*0320*/  FMUL R0, R0, R3 ;  /* 0x0000000300007220 */ /* 0x002fe20000400000 */
[----:B0-----:R-:W-:-:S04]  /*0330*/  IMAD.WIDE R2, R11, 0x4, R4 ;  /* 0x000000040b027825 */ /* 0x001fc800078e0204 */
[----:B------:R-:W-:Y:S01]  /*0340*/  FMUL R13, R0, R13 ;  /* 0x0000000d000d7220 */ /* 0x000fe20000400000 */
[----:B------:R-:W-:Y:S06]  /*0350*/  @P0 EXIT ;  /* 0x000000000000094d */ /* 0x000fec0003800000 */
[----:B------:R-:W-:Y:S01]  /*0360*/  STG.E.64 desc[UR4][R2.64], R12 ;  /* 0x0000000c02007986 */ /* 0x000fe2000c101b04 */
[----:B------:R-:W-:Y:S05]  /*0370*/  EXIT ;  /* 0x000000000000794d */ /* 0x000fea0003800000 */
.L_x_0:
[----:B------:R-:W-:-:S00]  /*0380*/  BRA `(.L_x_0) ;  /* 0xfffffffc00fc7947 */ /* 0x000fc0000383ffff */
[----:B------:R-:W-:-:S00]  /*0390*/  NOP ;  /* 0x0000000000007918 */ /* 0x000fc00000000000 */
        /* <DEDUP_REMOVED lines=14> */
.L_x_1:


//--------------------- .nv.global.init           --------------------------
	.section	.nv.global.init,"aw",@progbits
.nv.global.init:
	.type		_$_str,@object
	.size		_$_str,(.L_0 - _$_str)
_$_str:
        /*0000*/ 	.byte	0x5f, 0x5f, 0x43, 0x55, 0x44, 0x41, 0x5f, 0x46, 0x54, 0x5a, 0x00
.L_0:


//--------------------- .nv.constant0.triton_poi_fused_add_mean_mul_pow_rsqrt_0 --------------------------
	.section	.nv.constant0.triton_poi_fused_add_mean_mul_pow_rsqrt_0,"a",@progbits
	.sectionflags	@""
	.align	4
.nv.constant0.triton_poi_fused_add_mean_mul_pow_rsqrt_0:
	.zero		556
